//
// Generated by NVIDIA NVVM Compiler
//
// Compiler Build ID: CL-36424714
// Cuda compilation tools, release 13.0, V13.0.88
// Based on NVVM 20.0.0
//

.version 9.0
.target sm_100
.address_size 64

	// .globl	_Z14distanceKernelPfS_f

.visible .entry _Z14distanceKernelPfS_f(
	.param .u64 .ptr .align 1 _Z14distanceKernelPfS_f_param_0,
	.param .u64 .ptr .align 1 _Z14distanceKernelPfS_f_param_1,
	.param .f32 _Z14distanceKernelPfS_f_param_2
)
{
	.reg .b32 	%r<5>;
	.reg .b32 	%f<6>;
	.reg .b64 	%rd<8>;

	ld.param.u64 	%rd1, [_Z14distanceKernelPfS_f_param_0];
	ld.param.u64 	%rd2, [_Z14distanceKernelPfS_f_param_1];
	ld.param.f32 	%f1, [_Z14distanceKernelPfS_f_param_2];
	cvta.to.global.u64 	%rd3, %rd1;
	cvta.to.global.u64 	%rd4, %rd2;
	mov.u32 	%r1, %ntid.x;
	mov.u32 	%r2, %ctaid.x;
	mov.u32 	%r3, %tid.x;
	mad.lo.s32 	%r4, %r1, %r2, %r3;
	mul.wide.s32 	%rd5, %r4, 4;
	add.s64 	%rd6, %rd4, %rd5;
	ld.global.f32 	%f2, [%rd6];
	sub.f32 	%f3, %f1, %f2;
	mul.f32 	%f4, %f3, %f3;
	sqrt.rn.f32 	%f5, %f4;
	add.s64 	%rd7, %rd3, %rd5;
	st.global.f32 	[%rd7], %f5;
	ret;

}


// ===== COMPILED SASS (sm_100) =====

	.target	sm_100

	.elftype	@"ET_EXEC"


//--------------------- .note.nv.tkinfo           --------------------------
	.section	.note.nv.tkinfo,"",@"SHT_NOTE"
	.sectionflags	@"SHF_NOTE_NV_TKINFO"
	.tkinfo
        /*0018*/ 	.word	0x00000002
        /*0030*/ 	.string	""
        /*0030*/ 	.string	"ptxas"
        /*0030*/ 	.string	"Cuda compilation tools, release 13.0, V13.0.88"
        /*0030*/ 	.string	"Build cuda_13.0.r13.0/compiler.36424714_0"
        /*0030*/ 	.string	"-arch sm_100 -m 64 "



//--------------------- .note.nv.cuinfo           --------------------------
	.section	.note.nv.cuinfo,"",@"SHT_NOTE"
	.sectionflags	@"SHF_NOTE_NV_CUINFO"
        /*0018*/ 	.short	0x0002
        /*001a*/ 	.short	0x0064
        /*001c*/ 	.short	0x0082
	.zero		2


//--------------------- .nv.info                  --------------------------
	.section	.nv.info,"",@"SHT_CUDA_INFO"
	.align	4


	//----- nvinfo : EIATTR_REGCOUNT
	.align		4
        /*0000*/ 	.byte	0x04, 0x2f
        /*0002*/ 	.short	(.L_1 - .L_0)
	.align		4
.L_0:
        /*0004*/ 	.word	index@(_Z14distanceKernelPfS_f)
        /*0008*/ 	.word	0x0000000c


	//----- nvinfo : EIATTR_FRAME_SIZE
	.align		4
.L_1:
        /*000c*/ 	.byte	0x04, 0x11
        /*000e*/ 	.short	(.L_3 - .L_2)
	.align		4
.L_2:
        /*0010*/ 	.word	index@($__internal_0_$__cuda_sm20_sqrt_rn_f32_slowpath)
        /*0014*/ 	.word	0x00000000


	//----- nvinfo : EIATTR_FRAME_SIZE
	.align		4
.L_3:
        /*0018*/ 	.byte	0x04, 0x11
        /*001a*/ 	.short	(.L_5 - .L_4)
	.align		4
.L_4:
        /*001c*/ 	.word	index@(_Z14distanceKernelPfS_f)
        /*0020*/ 	.word	0x00000000


	//----- nvinfo : EIATTR_MIN_STACK_SIZE
	.align		4
.L_5:
        /*0024*/ 	.byte	0x04, 0x12
        /*0026*/ 	.short	(.L_7 - .L_6)
	.align		4
.L_6:
        /*0028*/ 	.word	index@(_Z14distanceKernelPfS_f)
        /*002c*/ 	.word	0x00000000
.L_7:


//--------------------- .nv.compat                --------------------------
	.section	.nv.compat,"",@"SHT_CUDA_COMPAT_INFO"
	.align	4
        /*0000*/ 	.byte	0x02, 0x09, 0x00, 0x00, 0x02, 0x02, 0x01, 0x00, 0x02, 0x05, 0x05, 0x00, 0x03, 0x07, 0x01, 0x01
        /*0010*/ 	.byte	0x02, 0x03, 0x00, 0x00, 0x02, 0x06, 0x01, 0x00, 0x04, 0x0b, 0x08, 0x00, 0x01, 0x00, 0x00, 0x00
        /*0020*/ 	.byte	0x00, 0x00, 0x00, 0x00


//--------------------- .nv.info._Z14distanceKernelPfS_f --------------------------
	.section	.nv.info._Z14distanceKernelPfS_f,"",@"SHT_CUDA_INFO"
	.sectionflags	@""
	.align	4


	//----- nvinfo : EIATTR_CUDA_API_VERSION
	.align		4
        /*0000*/ 	.byte	0x04, 0x37
        /*0002*/ 	.short	(.L_9 - .L_8)
.L_8:
        /*0004*/ 	.word	0x00000082


	//----- nvinfo : EIATTR_KPARAM_INFO
	.align		4
.L_9:
        /*0008*/ 	.byte	0x04, 0x17
        /*000a*/ 	.short	(.L_11 - .L_10)
.L_10:
        /*000c*/ 	.word	0x00000000
        /*0010*/ 	.short	0x0002
        /*0012*/ 	.short	0x0010
        /*0014*/ 	.byte	0x00, 0xf0, 0x11, 0x00


	//----- nvinfo : EIATTR_KPARAM_INFO
	.align		4
.L_11:
        /*0018*/ 	.byte	0x04, 0x17
        /*001a*/ 	.short	(.L_13 - .L_12)
.L_12:
        /*001c*/ 	.word	0x00000000
        /*0020*/ 	.short	0x0001
        /*0022*/ 	.short	0x0008
        /*0024*/ 	.byte	0x00, 0xf5, 0x21, 0x00


	//----- nvinfo : EIATTR_KPARAM_INFO
	.align		4
.L_13:
        /*0028*/ 	.byte	0x04, 0x17
        /*002a*/ 	.short	(.L_15 - .L_14)
.L_14:
        /*002c*/ 	.word	0x00000000
        /*0030*/ 	.short	0x0000
        /*0032*/ 	.short	0x0000
        /*0034*/ 	.byte	0x00, 0xf5, 0x21, 0x00


	//----- nvinfo : EIATTR_SPARSE_MMA_MASK
	.align		4
.L_15:
        /*0038*/ 	.byte	0x03, 0x50
        /*003a*/ 	.short	0x0000


	//----- nvinfo : EIATTR_MAXREG_COUNT
	.align		4
        /*003c*/ 	.byte	0x03, 0x1b
        /*003e*/ 	.short	0x00ff


	//----- nvinfo : EIATTR_MERCURY_ISA_VERSION
	.align		4
        /*0040*/ 	.byte	0x03, 0x5f
        /*0042*/ 	.short	0x0101


	//----- nvinfo : EIATTR_VRC_CTA_INIT_COUNT
	.align		4
        /*0044*/ 	.byte	0x02, 0x4a
	.zero		1
	.zero		1


	//----- nvinfo : EIATTR_EXIT_INSTR_OFFSETS
	.align		4
        /*0048*/ 	.byte	0x04, 0x1c
        /*004a*/ 	.short	(.L_17 - .L_16)


	//   ....[0]....
.L_16:
        /*004c*/ 	.word	0x000001c0


	//----- nvinfo : EIATTR_CRS_STACK_SIZE
	.align		4
.L_17:
        /*0050*/ 	.byte	0x04, 0x1e
        /*0052*/ 	.short	(.L_19 - .L_18)
.L_18:
        /*0054*/ 	.word	0x00000000


	//----- nvinfo : EIATTR_CBANK_PARAM_SIZE
	.align		4
.L_19:
        /*0058*/ 	.byte	0x03, 0x19
        /*005a*/ 	.short	0x0014


	//----- nvinfo : EIATTR_PARAM_CBANK
	.align		4
        /*005c*/ 	.byte	0x04, 0x0a
        /*005e*/ 	.short	(.L_21 - .L_20)
	.align		4
.L_20:
        /*0060*/ 	.word	index@(.nv.constant0._Z14distanceKernelPfS_f)
        /*0064*/ 	.short	0x0380
        /*0066*/ 	.short	0x0014


	//----- nvinfo : EIATTR_SW_WAR
	.align		4
.L_21:
        /*0068*/ 	.byte	0x04, 0x36
        /*006a*/ 	.short	(.L_23 - .L_22)
.L_22:
        /*006c*/ 	.word	0x00000008
.L_23:


//--------------------- .nv.callgraph             --------------------------
	.section	.nv.callgraph,"",@"SHT_CUDA_CALLGRAPH"
	.align	4
	.sectionentsize	8
	.align		4
        /*0000*/ 	.word	0x00000000
	.align		4
        /*0004*/ 	.word	0xffffffff
	.align		4
        /*0008*/ 	.word	0x00000000
	.align		4
        /*000c*/ 	.word	0xfffffffe
	.align		4
        /*0010*/ 	.word	0x00000000
	.align		4
        /*0014*/ 	.word	0xfffffffd
	.align		4
        /*0018*/ 	.word	0x00000000
	.align		4
        /*001c*/ 	.word	0xfffffffc


//--------------------- .text._Z14distanceKernelPfS_f --------------------------
	.section	.text._Z14distanceKernelPfS_f,"ax",@progbits
	.align	128
        .global         _Z14distanceKernelPfS_f
        .type           _Z14distanceKernelPfS_f,@function
        .size           _Z14distanceKernelPfS_f,(.L_x_5 - _Z14distanceKernelPfS_f)
        .other          _Z14distanceKernelPfS_f,@"STO_CUDA_ENTRY STV_DEFAULT"
_Z14distanceKernelPfS_f:
.text._Z14distanceKernelPfS_f:
[----:B------:R-:W-:Y:S01]  /*0000*/  LDC R1, c[0x0][0x37c] ;  /* 0x0000df00ff017b82 */ /* 0x000fe20000000800 */
[----:B------:R-:W0:Y:S07]  /*0010*/  S2R R5, SR_CTAID.X ;  /* 0x0000000000057919 */ /* 0x000e2e0000002500 */
[----:B------:R-:W1:Y:S01]  /*0020*/  LDC.64 R2, c[0x0][0x388] ;  /* 0x0000e200ff027b82 */ /* 0x000e620000000a00 */
[----:B------:R-:W0:Y:S01]  /*0030*/  LDCU UR6, c[0x0][0x360] ;  /* 0x00006c00ff0677ac */ /* 0x000e220008000800 */
[----:B------:R-:W0:Y:S01]  /*0040*/  S2R R0, SR_TID.X ;  /* 0x0000000000007919 */ /* 0x000e220000002100 */
[----:B------:R-:W2:Y:S01]  /*0050*/  LDCU.64 UR4, c[0x0][0x358] ;  /* 0x00006b00ff0477ac */ /* 0x000ea20008000a00 */
[----:B0-----:R-:W-:Y:S01]  /*0060*/  IMAD R5, R5, UR6, R0 ;  /* 0x0000000605057c24 */ /* 0x001fe2000f8e0200 */
[----:B------:R-:W0:Y:S03]  /*0070*/  LDCU UR6, c[0x0][0x390] ;  /* 0x00007200ff0677ac */ /* 0x000e260008000800 */
[----:B-1----:R-:W-:-:S06]  /*0080*/  IMAD.WIDE R2, R5, 0x4, R2 ;  /* 0x0000000405027825 */ /* 0x002fcc00078e0202 */
[----:B--2---:R-:W0:Y:S01]  /*0090*/  LDG.E R2, desc[UR4][R2.64] ;  /* 0x0000000402027981 */ /* 0x004e22000c1e1900 */
[----:B------:R-:W-:Y:S01]  /*00a0*/  BSSY.RECONVERGENT B0, `(.L_x_0) ;  /* 0x000000e000007945 */ /* 0x000fe20003800200 */
[----:B0-----:R-:W-:-:S04]  /*00b0*/  FADD R0, -R2, UR6 ;  /* 0x0000000602007e21 */ /* 0x001fc80008000100 */
[----:B------:R-:W-:-:S04]  /*00c0*/  FMUL R0, R0, R0 ;  /* 0x0000000000007220 */ /* 0x000fc80000400000 */
[----:B------:R0:W1:Y:S01]  /*00d0*/  MUFU.RSQ R7, R0 ;  /* 0x0000000000077308 */ /* 0x0000620000001400 */
[----:B------:R-:W-:-:S04]  /*00e0*/  IADD3 R4, PT, PT, R0, -0xd000000, RZ ;  /* 0xf300000000047810 */ /* 0x000fc80007ffe0ff */
[----:B------:R-:W-:-:S13]  /*00f0*/  ISETP.GT.U32.AND P0, PT, R4, 0x727fffff, PT ;  /* 0x727fffff0400780c */ /* 0x000fda0003f04070 */
[----:B01----:R-:W-:Y:S05]  /*0100*/  @!P0 BRA `(.L_x_1) ;  /* 0x00000000000c8947 */ /* 0x003fea0003800000 */
[----:B------:R-:W-:-:S07]  /*0110*/  MOV R9, 0x130 ;  /* 0x0000013000097802 */ /* 0x000fce0000000f00 */
[----:B------:R-:W-:Y:S05]  /*0120*/  CALL.REL.NOINC `($__internal_0_$__cuda_sm20_sqrt_rn_f32_slowpath) ;  /* 0x0000000000287944 */ /* 0x000fea0003c00000 */
[----:B------:R-:W-:Y:S05]  /*0130*/  BRA `(.L_x_2) ;  /* 0x0000000000107947 */ /* 0x000fea0003800000 */
.L_x_1:
[----:B------:R-:W-:Y:S01]  /*0140*/  FMUL.FTZ R3, R0, R7 ;  /* 0x0000000700037220 */ /* 0x000fe20000410000 */
[----:B------:R-:W-:-:S03]  /*0150*/  FMUL.FTZ R7, R7, 0.5 ;  /* 0x3f00000007077820 */ /* 0x000fc60000410000 */
[----:B------:R-:W-:-:S04]  /*0160*/  FFMA R0, -R3, R3, R0 ;  /* 0x0000000303007223 */ /* 0x000fc80000000100 */
[----:B------:R-:W-:-:S07]  /*0170*/  FFMA R7, R0, R7, R3 ;  /* 0x0000000700077223 */ /* 0x000fce0000000003 */
.L_x_2:
[----:B------:R-:W-:Y:S05]  /*0180*/  BSYNC.RECONVERGENT B0 ;  /* 0x0000000000007941 */ /* 0x000fea0003800200 */
.L_x_0:
[----:B------:R-:W0:Y:S02]  /*0190*/  LDC.64 R2, c[0x0][0x380] ;  /* 0x0000e000ff027b82 */ /* 0x000e240000000a00 */
[----:B0-----:R-:W-:-:S05]  /*01a0*/  IMAD.WIDE R2, R5, 0x4, R2 ;  /* 0x0000000405027825 */ /* 0x001fca00078e0202 */
[----:B------:R-:W-:Y:S01]  /*01b0*/  STG.E desc[UR4][R2.64], R7 ;  /* 0x0000000702007986 */ /* 0x000fe2000c101904 */
[----:B------:R-:W-:Y:S05]  /*01c0*/  EXIT ;  /* 0x000000000000794d */ /* 0x000fea0003800000 */
        .weak           $__internal_0_$__cuda_sm20_sqrt_rn_f32_slowpath
        .type           $__internal_0_$__cuda_sm20_sqrt_rn_f32_slowpath,@function
        .size           $__internal_0_$__cuda_sm20_sqrt_rn_f32_slowpath,(.L_x_5 - $__internal_0_$__cuda_sm20_sqrt_rn_f32_slowpath)
$__internal_0_$__cuda_sm20_sqrt_rn_f32_slowpath:
[----:B------:R-:W-:-:S13]  /*01d0*/  LOP3.LUT P0, RZ, R0, 0x7fffffff, RZ, 0xc0, !PT ;  /* 0x7fffffff00ff7812 */ /* 0x000fda000780c0ff */
[----:B------:R-:W-:Y:S01]  /*01e0*/  @!P0 MOV R2, R0 ;  /* 0x0000000000028202 */ /* 0x000fe20000000f00 */
[----:B------:R-:W-:Y:S06]  /*01f0*/  @!P0 BRA `(.L_x_3) ;  /* 0x0000000000408947 */ /* 0x000fec0003800000 */
[----:B------:R-:W-:-:S13]  /*0200*/  FSETP.GEU.FTZ.AND P0, PT, R0, RZ, PT ;  /* 0x000000ff0000720b */ /* 0x000fda0003f1e000 */
[----:B------:R-:W-:Y:S01]  /*0210*/  @!P0 MOV R2, 0x7fffffff ;  /* 0x7fffffff00028802 */ /* 0x000fe20000000f00 */
[----:B------:R-:W-:Y:S06]  /*0220*/  @!P0 BRA `(.L_x_3) ;  /* 0x0000000000348947 */ /* 0x000fec0003800000 */
[----:B------:R-:W-:-:S13]  /*0230*/  FSETP.GTU.FTZ.AND P0, PT, |R0|, +INF , PT ;  /* 0x7f8000000000780b */ /* 0x000fda0003f1c200 */
[----:B------:R-:W-:Y:S01]  /*0240*/  @P0 FADD.FTZ R2, R0, 1 ;  /* 0x3f80000000020421 */ /* 0x000fe20000010000 */
[----:B------:R-:W-:Y:S06]  /*0250*/  @P0 BRA `(.L_x_3) ;  /* 0x0000000000280947 */ /* 0x000fec0003800000 */
[----:B------:R-:W-:-:S13]  /*0260*/  FSETP.NEU.FTZ.AND P0, PT, |R0|, +INF , PT ;  /* 0x7f8000000000780b */ /* 0x000fda0003f1d200 */
[----:B------:R-:W-:-:S04]  /*0270*/  @P0 FFMA R3, R0, 1.84467440737095516160e+19, RZ ;  /* 0x5f80000000030823 */ /* 0x000fc800000000ff */
[----:B------:R-:W0:Y:S02]  /*0280*/  @P0 MUFU.RSQ R2, R3 ;  /* 0x0000000300020308 */ /* 0x000e240000001400 */
[----:B0-----:R-:W-:Y:S01]  /*0290*/  @P0 FMUL.FTZ R4, R3, R2 ;  /* 0x0000000203040220 */ /* 0x001fe20000410000 */
[----:B------:R-:W-:Y:S01]  /*02a0*/  @P0 FMUL.FTZ R8, R2, 0.5 ;  /* 0x3f00000002080820 */ /* 0x000fe20000410000 */
[----:B------:R-:W-:Y:S02]  /*02b0*/  @!P0 MOV R2, R0 ;  /* 0x0000000000028202 */ /* 0x000fe40000000f00 */
[----:B------:R-:W-:-:S04]  /*02c0*/  @P0 FADD.FTZ R6, -R4, -RZ ;  /* 0x800000ff04060221 */ /* 0x000fc80000010100 */
[----:B------:R-:W-:-:S04]  /*02d0*/  @P0 FFMA R7, R4, R6, R3 ;  /* 0x0000000604070223 */ /* 0x000fc80000000003 */
[----:B------:R-:W-:-:S04]  /*02e0*/  @P0 FFMA R7, R7, R8, R4 ;  /* 0x0000000807070223 */ /* 0x000fc80000000004 */
[----:B------:R-:W-:-:S07]  /*02f0*/  @P0 FMUL.FTZ R2, R7, 2.3283064365386962891e-10 ;  /* 0x2f80000007020820 */ /* 0x000fce0000410000 */
.L_x_3:
[----:B------:R-:W-:Y:S01]  /*0300*/  HFMA2 R3, -RZ, RZ, 0, 0 ;  /* 0x00000000ff037431 */ /* 0x000fe200000001ff */
[----:B------:R-:W-:Y:S02]  /*0310*/  MOV R7, R2 ;  /* 0x0000000200077202 */ /* 0x000fe40000000f00 */
[----:B------:R-:W-:-:S04]  /*0320*/  MOV R2, R9 ;  /* 0x0000000900027202 */ /* 0x000fc80000000f00 */
[----:B------:R-:W-:Y:S05]  /*0330*/  RET.REL.NODEC R2 `(_Z14distanceKernelPfS_f) ;  /* 0xfffffffc02307950 */ /* 0x000fea0003c3ffff */
.L_x_4:
[----:B------:R-:W-:-:S00]  /*0340*/  BRA `(.L_x_4) ;  /* 0xfffffffc00fc7947 */ /* 0x000fc0000383ffff */
[----:B------:R-:W-:-:S00]  /*0350*/  NOP ;  /* 0x0000000000007918 */ /* 0x000fc00000000000 */
        /* <DEDUP_REMOVED lines=10> */
.L_x_5:


//--------------------- .nv.shared.reserved.0     --------------------------
	.section	.nv.shared.reserved.0,"aw",@nobits
	.weak		__nv_reservedSMEM_offset_0_alias
	.size		__nv_reservedSMEM_offset_0_alias, 0, 64
	.other		__nv_reservedSMEM_offset_0_alias,@"STO_CUDA_RESERVED_SHARED STV_DEFAULT"
__nv_reservedSMEM_offset_0_alias:
	.zero		0
	.zero		64


//--------------------- .nv.constant0._Z14distanceKernelPfS_f --------------------------
	.section	.nv.constant0._Z14distanceKernelPfS_f,"a",@progbits
	.sectionflags	@""
	.align	4
.nv.constant0._Z14distanceKernelPfS_f:
	.zero		916


//--------------------- SYMBOLS --------------------------

	.type		.nv.reservedSmem.offset0,@object
	.size		.nv.reservedSmem.offset0,0x4
